//
// Generated by NVIDIA NVVM Compiler
//
// Compiler Build ID: CL-36424714
// Cuda compilation tools, release 13.0, V13.0.88
// Based on NVVM 20.0.0
//

.version 9.0
.target sm_100
.address_size 64

	// .globl	vectorAdd
.extern .func  (.param .b32 func_retval0) vprintf
(
	.param .b64 vprintf_param_0,
	.param .b64 vprintf_param_1
)
;
.global .align 1 .b8 $str[26] = {67, 97, 108, 108, 105, 110, 103, 32, 116, 104, 101, 32, 102, 117, 110, 99, 116, 105, 111, 110, 32, 37, 100, 33, 10};

.visible .entry vectorAdd(
	.param .u64 .ptr .align 1 vectorAdd_param_0,
	.param .u64 .ptr .align 1 vectorAdd_param_1,
	.param .u64 .ptr .align 1 vectorAdd_param_2,
	.param .u32 vectorAdd_param_3
)
{
	.local .align 8 .b8 	__local_depot0[8];
	.reg .b64 	%SP;
	.reg .b64 	%SPL;
	.reg .pred 	%p<3>;
	.reg .b32 	%r<8>;
	.reg .b32 	%f<4>;
	.reg .b64 	%rd<15>;

	mov.u64 	%SPL, __local_depot0;
	cvta.local.u64 	%SP, %SPL;
	ld.param.u64 	%rd1, [vectorAdd_param_0];
	ld.param.u64 	%rd2, [vectorAdd_param_1];
	ld.param.u64 	%rd3, [vectorAdd_param_2];
	ld.param.u32 	%r2, [vectorAdd_param_3];
	mov.u32 	%r3, %ntid.x;
	mov.u32 	%r4, %ctaid.x;
	mov.u32 	%r5, %tid.x;
	mad.lo.s32 	%r1, %r3, %r4, %r5;
	setp.ne.s32 	%p1, %r1, 0;
	@%p1 bra 	$L__BB0_2;
	add.u64 	%rd4, %SP, 0;
	add.u64 	%rd5, %SPL, 0;
	st.local.u32 	[%rd5], %r2;
	mov.u64 	%rd6, $str;
	cvta.global.u64 	%rd7, %rd6;
	{ // callseq 0, 0
	.param .b64 param0;
	st.param.b64 	[param0], %rd7;
	.param .b64 param1;
	st.param.b64 	[param1], %rd4;
	.param .b32 retval0;
	call.uni (retval0), 
	vprintf, 
	(
	param0, 
	param1
	);
	ld.param.b32 	%r6, [retval0];
	} // callseq 0
$L__BB0_2:
	setp.ge.s32 	%p2, %r1, %r2;
	@%p2 bra 	$L__BB0_4;
	cvta.to.global.u64 	%rd8, %rd1;
	mul.wide.s32 	%rd9, %r1, 4;
	add.s64 	%rd10, %rd8, %rd9;
	ld.global.f32 	%f1, [%rd10];
	cvta.to.global.u64 	%rd11, %rd2;
	add.s64 	%rd12, %rd11, %rd9;
	ld.global.f32 	%f2, [%rd12];
	add.f32 	%f3, %f1, %f2;
	cvta.to.global.u64 	%rd13, %rd3;
	add.s64 	%rd14, %rd13, %rd9;
	st.global.f32 	[%rd14], %f3;
$L__BB0_4:
	ret;

}


// ===== COMPILED SASS (sm_100) =====

	.target	sm_100

	.elftype	@"ET_EXEC"


//--------------------- .note.nv.tkinfo           --------------------------
	.section	.note.nv.tkinfo,"",@"SHT_NOTE"
	.sectionflags	@"SHF_NOTE_NV_TKINFO"
	.tkinfo
        /*0018*/ 	.word	0x00000002
        /*0030*/ 	.string	""
        /*0030*/ 	.string	"ptxas"
        /*0030*/ 	.string	"Cuda compilation tools, release 13.0, V13.0.88"
        /*0030*/ 	.string	"Build cuda_13.0.r13.0/compiler.36424714_0"
        /*0030*/ 	.string	"-arch sm_100 -m 64 "



//--------------------- .note.nv.cuinfo           --------------------------
	.section	.note.nv.cuinfo,"",@"SHT_NOTE"
	.sectionflags	@"SHF_NOTE_NV_CUINFO"
        /*0018*/ 	.short	0x0002
        /*001a*/ 	.short	0x0064
        /*001c*/ 	.short	0x0082
	.zero		2


//--------------------- .nv.info                  --------------------------
	.section	.nv.info,"",@"SHT_CUDA_INFO"
	.align	4


	//----- nvinfo : EIATTR_REGCOUNT
	.align		4
        /*0000*/ 	.byte	0x04, 0x2f
        /*0002*/ 	.short	(.L_2 - .L_1)
	.align		4
.L_1:
        /*0004*/ 	.word	index@(vectorAdd)
        /*0008*/ 	.word	0x00000018


	//----- nvinfo : EIATTR_FRAME_SIZE
	.align		4
.L_2:
        /*000c*/ 	.byte	0x04, 0x11
        /*000e*/ 	.short	(.L_4 - .L_3)
	.align		4
.L_3:
        /*0010*/ 	.word	index@(vectorAdd)
        /*0014*/ 	.word	0x00000008


	//----- nvinfo : EIATTR_MIN_STACK_SIZE
	.align		4
.L_4:
        /*0018*/ 	.byte	0x04, 0x12
        /*001a*/ 	.short	(.L_6 - .L_5)
	.align		4
.L_5:
        /*001c*/ 	.word	index@(vectorAdd)
        /*0020*/ 	.word	0x00000008
.L_6:


//--------------------- .nv.compat                --------------------------
	.section	.nv.compat,"",@"SHT_CUDA_COMPAT_INFO"
	.align	4
        /*0000*/ 	.byte	0x02, 0x09, 0x00, 0x00, 0x02, 0x02, 0x01, 0x00, 0x02, 0x05, 0x05, 0x00, 0x03, 0x07, 0x01, 0x01
        /*0010*/ 	.byte	0x02, 0x03, 0x00, 0x00, 0x02, 0x06, 0x01, 0x00, 0x04, 0x0b, 0x08, 0x00, 0x09, 0x00, 0x00, 0x00
        /*0020*/ 	.byte	0x00, 0x00, 0x00, 0x00


//--------------------- .nv.info.vectorAdd        --------------------------
	.section	.nv.info.vectorAdd,"",@"SHT_CUDA_INFO"
	.sectionflags	@""
	.align	4


	//----- nvinfo : EIATTR_CUDA_API_VERSION
	.align		4
        /*0000*/ 	.byte	0x04, 0x37
        /*0002*/ 	.short	(.L_8 - .L_7)
.L_7:
        /*0004*/ 	.word	0x00000082


	//----- nvinfo : EIATTR_KPARAM_INFO
	.align		4
.L_8:
        /*0008*/ 	.byte	0x04, 0x17
        /*000a*/ 	.short	(.L_10 - .L_9)
.L_9:
        /*000c*/ 	.word	0x00000000
        /*0010*/ 	.short	0x0003
        /*0012*/ 	.short	0x0018
        /*0014*/ 	.byte	0x00, 0xf0, 0x11, 0x00


	//----- nvinfo : EIATTR_KPARAM_INFO
	.align		4
.L_10:
        /*0018*/ 	.byte	0x04, 0x17
        /*001a*/ 	.short	(.L_12 - .L_11)
.L_11:
        /*001c*/ 	.word	0x00000000
        /*0020*/ 	.short	0x0002
        /*0022*/ 	.short	0x0010
        /*0024*/ 	.byte	0x00, 0xf5, 0x21, 0x00


	//----- nvinfo : EIATTR_KPARAM_INFO
	.align		4
.L_12:
        /*0028*/ 	.byte	0x04, 0x17
        /*002a*/ 	.short	(.L_14 - .L_13)
.L_13:
        /*002c*/ 	.word	0x00000000
        /*0030*/ 	.short	0x0001
        /*0032*/ 	.short	0x0008
        /*0034*/ 	.byte	0x00, 0xf5, 0x21, 0x00


	//----- nvinfo : EIATTR_KPARAM_INFO
	.align		4
.L_14:
        /*0038*/ 	.byte	0x04, 0x17
        /*003a*/ 	.short	(.L_16 - .L_15)
.L_15:
        /*003c*/ 	.word	0x00000000
        /*0040*/ 	.short	0x0000
        /*0042*/ 	.short	0x0000
        /*0044*/ 	.byte	0x00, 0xf5, 0x21, 0x00


	//----- nvinfo : EIATTR_SPARSE_MMA_MASK
	.align		4
.L_16:
        /*0048*/ 	.byte	0x03, 0x50
        /*004a*/ 	.short	0x0000


	//----- nvinfo : EIATTR_MAXREG_COUNT
	.align		4
        /*004c*/ 	.byte	0x03, 0x1b
        /*004e*/ 	.short	0x00ff


	//----- nvinfo : EIATTR_EXTERNS
	.align		4
        /*0050*/ 	.byte	0x04, 0x0f
        /*0052*/ 	.short	(.L_18 - .L_17)


	//   ....[0]....
	.align		4
.L_17:
        /*0054*/ 	.word	index@(vprintf)


	//----- nvinfo : EIATTR_MERCURY_ISA_VERSION
	.align		4
.L_18:
        /*0058*/ 	.byte	0x03, 0x5f
        /*005a*/ 	.short	0x0101


	//----- nvinfo : EIATTR_VRC_CTA_INIT_COUNT
	.align		4
        /*005c*/ 	.byte	0x02, 0x4a
	.zero		1
	.zero		1


	//----- nvinfo : EIATTR_SYSCALL_OFFSETS
	.align		4
        /*0060*/ 	.byte	0x04, 0x46
        /*0062*/ 	.short	(.L_20 - .L_19)


	//   ....[0]....
.L_19:
        /*0064*/ 	.word	0x00000150


	//----- nvinfo : EIATTR_EXIT_INSTR_OFFSETS
	.align		4
.L_20:
        /*0068*/ 	.byte	0x04, 0x1c
        /*006a*/ 	.short	(.L_22 - .L_21)


	//   ....[0]....
.L_21:
        /*006c*/ 	.word	0x00000190


	//   ....[1]....
        /*0070*/ 	.word	0x00000250


	//----- nvinfo : EIATTR_CRS_STACK_SIZE
	.align		4
.L_22:
        /*0074*/ 	.byte	0x04, 0x1e
        /*0076*/ 	.short	(.L_24 - .L_23)
.L_23:
        /*0078*/ 	.word	0x00000000


	//----- nvinfo : EIATTR_CBANK_PARAM_SIZE
	.align		4
.L_24:
        /*007c*/ 	.byte	0x03, 0x19
        /*007e*/ 	.short	0x001c


	//----- nvinfo : EIATTR_PARAM_CBANK
	.align		4
        /*0080*/ 	.byte	0x04, 0x0a
        /*0082*/ 	.short	(.L_26 - .L_25)
	.align		4
.L_25:
        /*0084*/ 	.word	index@(.nv.constant0.vectorAdd)
        /*0088*/ 	.short	0x0380
        /*008a*/ 	.short	0x001c


	//----- nvinfo : EIATTR_SW_WAR
	.align		4
.L_26:
        /*008c*/ 	.byte	0x04, 0x36
        /*008e*/ 	.short	(.L_28 - .L_27)
.L_27:
        /*0090*/ 	.word	0x00000008
.L_28:


//--------------------- .nv.callgraph             --------------------------
	.section	.nv.callgraph,"",@"SHT_CUDA_CALLGRAPH"
	.align	4
	.sectionentsize	8
	.align		4
        /*0000*/ 	.word	0x00000000
	.align		4
        /*0004*/ 	.word	0xffffffff
	.align		4
        /*0008*/ 	.word	index@(vectorAdd)
	.align		4
        /*000c*/ 	.word	index@(vprintf)
	.align		4
        /*0010*/ 	.word	0x00000000
	.align		4
        /*0014*/ 	.word	0xfffffffe
	.align		4
        /*0018*/ 	.word	0x00000000
	.align		4
        /*001c*/ 	.word	0xfffffffd
	.align		4
        /*0020*/ 	.word	0x00000000
	.align		4
        /*0024*/ 	.word	0xfffffffc


//--------------------- .nv.constant4             --------------------------
	.section	.nv.constant4,"a",@progbits
	.align	8
	.align		8
.nv.constant4:
        /*0000*/ 	.dword	vprintf
	.align		8
        /*0008*/ 	.dword	$str


//--------------------- .text.vectorAdd           --------------------------
	.section	.text.vectorAdd,"ax",@progbits
	.align	128
        .global         vectorAdd
        .type           vectorAdd,@function
        .size           vectorAdd,(.L_x_3 - vectorAdd)
        .other          vectorAdd,@"STO_CUDA_ENTRY STV_DEFAULT"
vectorAdd:
.text.vectorAdd:
[----:B------:R-:W0:Y:S01]  /*0000*/  LDC R1, c[0x0][0x37c] ;  /* 0x0000df00ff017b82 */ /* 0x000e220000000800 */
[----:B------:R-:W1:Y:S01]  /*0010*/  S2R R16, SR_CTAID.X ;  /* 0x0000000000107919 */ /* 0x000e620000002500 */
[----:B------:R-:W2:Y:S01]  /*0020*/  LDCU UR5, c[0x0][0x2fc] ;  /* 0x00005f80ff0577ac */ /* 0x000ea20008000800 */
[----:B0-----:R-:W-:Y:S01]  /*0030*/  VIADD R1, R1, 0xfffffff8 ;  /* 0xfffffff801017836 */ /* 0x001fe20000000000 */
[----:B------:R-:W-:Y:S01]  /*0040*/  BSSY.RECONVERGENT B6, `(.L_x_0) ;  /* 0x0000012000067945 */ /* 0x000fe20003800200 */
[----:B------:R-:W1:Y:S01]  /*0050*/  S2R R3, SR_TID.X ;  /* 0x0000000000037919 */ /* 0x000e620000002100 */
[----:B------:R-:W1:Y:S01]  /*0060*/  LDCU UR6, c[0x0][0x360] ;  /* 0x00006c00ff0677ac */ /* 0x000e620008000800 */
[----:B------:R-:W0:Y:S02]  /*0070*/  LDCU UR4, c[0x0][0x2f8] ;  /* 0x00005f00ff0477ac */ /* 0x000e240008000800 */
[----:B0-----:R-:W-:-:S05]  /*0080*/  IADD3 R6, P1, PT, R1, UR4, RZ ;  /* 0x0000000401067c10 */ /* 0x001fca000ff3e0ff */
[----:B--2---:R-:W-:Y:S02]  /*0090*/  IMAD.X R7, RZ, RZ, UR5, P1 ;  /* 0x00000005ff077e24 */ /* 0x004fe400088e06ff */
[----:B-1----:R-:W-:-:S05]  /*00a0*/  IMAD R16, R16, UR6, R3 ;  /* 0x0000000610107c24 */ /* 0x002fca000f8e0203 */
[----:B------:R-:W-:-:S13]  /*00b0*/  ISETP.NE.AND P0, PT, R16, RZ, PT ;  /* 0x000000ff1000720c */ /* 0x000fda0003f05270 */
[----:B------:R-:W-:Y:S05]  /*00c0*/  @P0 BRA `(.L_x_1) ;  /* 0x0000000000240947 */ /* 0x000fea0003800000 */
[----:B------:R-:W0:Y:S01]  /*00d0*/  LDC R8, c[0x0][0x398] ;  /* 0x0000e600ff087b82 */ /* 0x000e220000000800 */
[----:B------:R-:W-:Y:S01]  /*00e0*/  MOV R0, 0x0 ;  /* 0x0000000000007802 */ /* 0x000fe20000000f00 */
[----:B------:R-:W1:Y:S06]  /*00f0*/  LDCU.64 UR4, c[0x4][0x8] ;  /* 0x01000100ff0477ac */ /* 0x000e6c0008000a00 */
[----:B------:R2:W3:Y:S01]  /*0100*/  LDC.64 R2, c[0x4][R0] ;  /* 0x0100000000027b82 */ /* 0x0004e20000000a00 */
[----:B-1----:R-:W-:Y:S02]  /*0110*/  MOV R4, UR4 ;  /* 0x0000000400047c02 */ /* 0x002fe40008000f00 */
[----:B------:R-:W-:Y:S01]  /*0120*/  MOV R5, UR5 ;  /* 0x0000000500057c02 */ /* 0x000fe20008000f00 */
[----:B0-----:R2:W-:Y:S06]  /*0130*/  STL [R1], R8 ;  /* 0x0000000801007387 */ /* 0x0015ec0000100800 */
[----:B------:R-:W-:-:S07]  /*0140*/  LEPC R20, `(.L_x_1) ;  /* 0x000000001014794e */ /* 0x000fce0000000000 */
[----:B--23--:R-:W-:Y:S05]  /*0150*/  CALL.ABS.NOINC R2 ;  /* 0x0000000002007343 */ /* 0x00cfea0003c00000 */
.L_x_1:
[----:B------:R-:W-:Y:S05]  /*0160*/  BSYNC.RECONVERGENT B6 ;  /* 0x0000000000067941 */ /* 0x000fea0003800200 */
.L_x_0:
[----:B------:R-:W0:Y:S02]  /*0170*/  LDCU UR4, c[0x0][0x398] ;  /* 0x00007300ff0477ac */ /* 0x000e240008000800 */
[----:B0-----:R-:W-:-:S13]  /*0180*/  ISETP.GE.AND P0, PT, R16, UR4, PT ;  /* 0x0000000410007c0c */ /* 0x001fda000bf06270 */
[----:B------:R-:W-:Y:S05]  /*0190*/  @P0 EXIT ;  /* 0x000000000000094d */ /* 0x000fea0003800000 */
[----:B------:R-:W0:Y:S01]  /*01a0*/  LDC.64 R2, c[0x0][0x380] ;  /* 0x0000e000ff027b82 */ /* 0x000e220000000a00 */
[----:B------:R-:W1:Y:S07]  /*01b0*/  LDCU.64 UR4, c[0x0][0x358] ;  /* 0x00006b00ff0477ac */ /* 0x000e6e0008000a00 */
[----:B------:R-:W2:Y:S08]  /*01c0*/  LDC.64 R4, c[0x0][0x388] ;  /* 0x0000e200ff047b82 */ /* 0x000eb00000000a00 */
[----:B------:R-:W3:Y:S01]  /*01d0*/  LDC.64 R6, c[0x0][0x390] ;  /* 0x0000e400ff067b82 */ /* 0x000ee20000000a00 */
[----:B0-----:R-:W-:-:S06]  /*01e0*/  IMAD.WIDE R2, R16, 0x4, R2 ;  /* 0x0000000410027825 */ /* 0x001fcc00078e0202 */
[----:B-1----:R-:W4:Y:S01]  /*01f0*/  LDG.E R2, desc[UR4][R2.64] ;  /* 0x0000000402027981 */ /* 0x002f22000c1e1900 */
[----:B--2---:R-:W-:-:S06]  /*0200*/  IMAD.WIDE R4, R16, 0x4, R4 ;  /* 0x0000000410047825 */ /* 0x004fcc00078e0204 */
[----:B------:R-:W4:Y:S01]  /*0210*/  LDG.E R5, desc[UR4][R4.64] ;  /* 0x0000000404057981 */ /* 0x000f22000c1e1900 */
[----:B---3--:R-:W-:-:S04]  /*0220*/  IMAD.WIDE R16, R16, 0x4, R6 ;  /* 0x0000000410107825 */ /* 0x008fc800078e0206 */
[----:B----4-:R-:W-:-:S05]  /*0230*/  FADD R7, R2, R5 ;  /* 0x0000000502077221 */ /* 0x010fca0000000000 */
[----:B------:R-:W-:Y:S01]  /*0240*/  STG.E desc[UR4][R16.64], R7 ;  /* 0x0000000710007986 */ /* 0x000fe2000c101904 */
[----:B------:R-:W-:Y:S05]  /*0250*/  EXIT ;  /* 0x000000000000794d */ /* 0x000fea0003800000 */
.L_x_2:
[----:B------:R-:W-:-:S00]  /*0260*/  BRA `(.L_x_2) ;  /* 0xfffffffc00fc7947 */ /* 0x000fc0000383ffff */
[----:B------:R-:W-:-:S00]  /*0270*/  NOP ;  /* 0x0000000000007918 */ /* 0x000fc00000000000 */
        /* <DEDUP_REMOVED lines=8> */
.L_x_3:


//--------------------- .nv.global.init           --------------------------
	.section	.nv.global.init,"aw",@progbits
.nv.global.init:
	.type		$str,@object
	.size		$str,(.L_0 - $str)
$str:
        /*0000*/ 	.byte	0x43, 0x61, 0x6c, 0x6c, 0x69, 0x6e, 0x67, 0x20, 0x74, 0x68, 0x65, 0x20, 0x66, 0x75, 0x6e, 0x63
        /*0010*/ 	.byte	0x74, 0x69, 0x6f, 0x6e, 0x20, 0x25, 0x64, 0x21, 0x0a, 0x00
.L_0:


//--------------------- .nv.shared.reserved.0     --------------------------
	.section	.nv.shared.reserved.0,"aw",@nobits
	.weak		__nv_reservedSMEM_offset_0_alias
	.size		__nv_reservedSMEM_offset_0_alias, 0, 64
	.other		__nv_reservedSMEM_offset_0_alias,@"STO_CUDA_RESERVED_SHARED STV_DEFAULT"
__nv_reservedSMEM_offset_0_alias:
	.zero		0
	.zero		64


//--------------------- .nv.constant0.vectorAdd   --------------------------
	.section	.nv.constant0.vectorAdd,"a",@progbits
	.sectionflags	@""
	.align	4
.nv.constant0.vectorAdd:
	.zero		924


//--------------------- SYMBOLS --------------------------

	.type		.nv.reservedSmem.offset0,@object
	.size		.nv.reservedSmem.offset0,0x4
	.type		vprintf,@function
